//
// Generated by NVIDIA NVVM Compiler
//
// Compiler Build ID: CL-36424714
// Cuda compilation tools, release 13.0, V13.0.88
// Based on NVVM 20.0.0
//

.version 9.0
.target sm_100
.address_size 64

	// .globl	_Z19kullback_divergencePKfS0_Pfm

.visible .entry _Z19kullback_divergencePKfS0_Pfm(
	.param .u64 .ptr .align 1 _Z19kullback_divergencePKfS0_Pfm_param_0,
	.param .u64 .ptr .align 1 _Z19kullback_divergencePKfS0_Pfm_param_1,
	.param .u64 .ptr .align 1 _Z19kullback_divergencePKfS0_Pfm_param_2,
	.param .u64 _Z19kullback_divergencePKfS0_Pfm_param_3
)
{
	.reg .pred 	%p<12>;
	.reg .b32 	%r<6>;
	.reg .b32 	%f<90>;
	.reg .b64 	%rd<31>;

	ld.param.u64 	%rd11, [_Z19kullback_divergencePKfS0_Pfm_param_0];
	ld.param.u64 	%rd12, [_Z19kullback_divergencePKfS0_Pfm_param_1];
	ld.param.u64 	%rd14, [_Z19kullback_divergencePKfS0_Pfm_param_2];
	ld.param.u64 	%rd13, [_Z19kullback_divergencePKfS0_Pfm_param_3];
	cvta.to.global.u64 	%rd1, %rd14;
	mov.u32 	%r1, %ctaid.x;
	mov.u32 	%r2, %ntid.x;
	mov.u32 	%r3, %tid.x;
	mad.lo.s32 	%r4, %r1, %r2, %r3;
	shl.b32 	%r5, %r4, 2;
	cvt.u64.u32 	%rd2, %r5;
	setp.le.u64 	%p1, %rd13, %rd2;
	@%p1 bra 	$L__BB0_21;
	add.s64 	%rd3, %rd2, 3;
	setp.ge.u64 	%p2, %rd3, %rd13;
	@%p2 bra 	$L__BB0_3;
	cvta.to.global.u64 	%rd23, %rd11;
	shl.b64 	%rd24, %rd2, 2;
	add.s64 	%rd25, %rd23, %rd24;
	ld.global.v4.f32 	{%f84, %f85, %f86, %f44}, [%rd25];
	cvta.to.global.u64 	%rd26, %rd12;
	add.s64 	%rd27, %rd26, %rd24;
	ld.global.v4.f32 	{%f83, %f82, %f81, %f80}, [%rd27];
	add.f32 	%f87, %f44, 0f2EDBE6FF;
	bra.uni 	$L__BB0_11;
$L__BB0_3:
	shl.b64 	%rd16, %rd2, 2;
	add.s64 	%rd15, %rd11, %rd16;
	// begin inline asm
	ld.global.nc.f32 %f84, [%rd15];
	// end inline asm
	add.s64 	%rd5, %rd2, 1;
	setp.ge.u64 	%p3, %rd5, %rd13;
	mov.f32 	%f85, 0f00000000;
	@%p3 bra 	$L__BB0_5;
	add.s64 	%rd17, %rd15, 4;
	// begin inline asm
	ld.global.nc.f32 %f85, [%rd17];
	// end inline asm
$L__BB0_5:
	add.s64 	%rd6, %rd2, 2;
	setp.ge.u64 	%p4, %rd6, %rd13;
	mov.f32 	%f86, 0f00000000;
	@%p4 bra 	$L__BB0_7;
	add.s64 	%rd18, %rd15, 8;
	// begin inline asm
	ld.global.nc.f32 %f86, [%rd18];
	// end inline asm
$L__BB0_7:
	setp.ge.u64 	%p5, %rd5, %rd13;
	add.s64 	%rd19, %rd12, %rd16;
	// begin inline asm
	ld.global.nc.f32 %f83, [%rd19];
	// end inline asm
	mov.f32 	%f82, 0f00000000;
	@%p5 bra 	$L__BB0_9;
	add.s64 	%rd21, %rd19, 4;
	// begin inline asm
	ld.global.nc.f32 %f82, [%rd21];
	// end inline asm
$L__BB0_9:
	setp.ge.u64 	%p6, %rd6, %rd13;
	mov.f32 	%f81, 0f00000000;
	mov.f32 	%f80, 0f00000000;
	mov.f32 	%f87, 0f2EDBE6FF;
	@%p6 bra 	$L__BB0_11;
	add.s64 	%rd22, %rd19, 8;
	// begin inline asm
	ld.global.nc.f32 %f81, [%rd22];
	// end inline asm
$L__BB0_11:
	add.f32 	%f46, %f83, 0f2EDBE6FF;
	lg2.approx.f32 	%f47, %f46;
	mul.f32 	%f48, %f47, 0f3F317218;
	add.f32 	%f49, %f84, 0f2EDBE6FF;
	lg2.approx.f32 	%f50, %f49;
	mul.f32 	%f51, %f50, 0f3F317218;
	sub.f32 	%f52, %f48, %f51;
	mul.f32 	%f26, %f83, %f52;
	add.s64 	%rd8, %rd2, 1;
	setp.ge.u64 	%p7, %rd8, %rd13;
	mov.f32 	%f88, 0f00000000;
	@%p7 bra 	$L__BB0_13;
	add.f32 	%f53, %f82, 0f2EDBE6FF;
	lg2.approx.f32 	%f54, %f53;
	mul.f32 	%f55, %f54, 0f3F317218;
	add.f32 	%f56, %f85, 0f2EDBE6FF;
	lg2.approx.f32 	%f57, %f56;
	mul.f32 	%f58, %f57, 0f3F317218;
	sub.f32 	%f59, %f55, %f58;
	mul.f32 	%f88, %f82, %f59;
$L__BB0_13:
	add.s64 	%rd9, %rd2, 2;
	setp.ge.u64 	%p8, %rd9, %rd13;
	mov.f32 	%f89, 0f00000000;
	@%p8 bra 	$L__BB0_15;
	add.f32 	%f61, %f81, 0f2EDBE6FF;
	lg2.approx.f32 	%f62, %f61;
	mul.f32 	%f63, %f62, 0f3F317218;
	add.f32 	%f64, %f86, 0f2EDBE6FF;
	lg2.approx.f32 	%f65, %f64;
	mul.f32 	%f66, %f65, 0f3F317218;
	sub.f32 	%f67, %f63, %f66;
	mul.f32 	%f89, %f81, %f67;
$L__BB0_15:
	setp.ge.u64 	%p9, %rd3, %rd13;
	@%p9 bra 	$L__BB0_17;
	add.f32 	%f68, %f80, 0f2EDBE6FF;
	lg2.approx.f32 	%f69, %f68;
	mul.f32 	%f70, %f69, 0f3F317218;
	lg2.approx.f32 	%f71, %f87;
	mul.f32 	%f72, %f71, 0f3F317218;
	sub.f32 	%f73, %f70, %f72;
	mul.f32 	%f74, %f80, %f73;
	shl.b64 	%rd29, %rd2, 2;
	add.s64 	%rd30, %rd1, %rd29;
	st.global.v4.f32 	[%rd30], {%f26, %f88, %f89, %f74};
	bra.uni 	$L__BB0_21;
$L__BB0_17:
	setp.ge.u64 	%p10, %rd8, %rd13;
	shl.b64 	%rd28, %rd2, 2;
	add.s64 	%rd10, %rd1, %rd28;
	st.global.f32 	[%rd10], %f26;
	@%p10 bra 	$L__BB0_19;
	st.global.f32 	[%rd10+4], %f88;
$L__BB0_19:
	setp.ge.u64 	%p11, %rd9, %rd13;
	@%p11 bra 	$L__BB0_21;
	st.global.f32 	[%rd10+8], %f89;
$L__BB0_21:
	ret;

}


// ===== COMPILED SASS (sm_100) =====

	.target	sm_100

	.elftype	@"ET_EXEC"


//--------------------- .note.nv.tkinfo           --------------------------
	.section	.note.nv.tkinfo,"",@"SHT_NOTE"
	.sectionflags	@"SHF_NOTE_NV_TKINFO"
	.tkinfo
        /*0018*/ 	.word	0x00000002
        /*0030*/ 	.string	""
        /*0030*/ 	.string	"ptxas"
        /*0030*/ 	.string	"Cuda compilation tools, release 13.0, V13.0.88"
        /*0030*/ 	.string	"Build cuda_13.0.r13.0/compiler.36424714_0"
        /*0030*/ 	.string	"-arch sm_100 -m 64 "



//--------------------- .note.nv.cuinfo           --------------------------
	.section	.note.nv.cuinfo,"",@"SHT_NOTE"
	.sectionflags	@"SHF_NOTE_NV_CUINFO"
        /*0018*/ 	.short	0x0002
        /*001a*/ 	.short	0x0064
        /*001c*/ 	.short	0x0082
	.zero		2


//--------------------- .nv.info                  --------------------------
	.section	.nv.info,"",@"SHT_CUDA_INFO"
	.align	4


	//----- nvinfo : EIATTR_REGCOUNT
	.align		4
        /*0000*/ 	.byte	0x04, 0x2f
        /*0002*/ 	.short	(.L_1 - .L_0)
	.align		4
.L_0:
        /*0004*/ 	.word	index@(_Z19kullback_divergencePKfS0_Pfm)
        /*0008*/ 	.word	0x00000013


	//----- nvinfo : EIATTR_FRAME_SIZE
	.align		4
.L_1:
        /*000c*/ 	.byte	0x04, 0x11
        /*000e*/ 	.short	(.L_3 - .L_2)
	.align		4
.L_2:
        /*0010*/ 	.word	index@(_Z19kullback_divergencePKfS0_Pfm)
        /*0014*/ 	.word	0x00000000


	//----- nvinfo : EIATTR_MIN_STACK_SIZE
	.align		4
.L_3:
        /*0018*/ 	.byte	0x04, 0x12
        /*001a*/ 	.short	(.L_5 - .L_4)
	.align		4
.L_4:
        /*001c*/ 	.word	index@(_Z19kullback_divergencePKfS0_Pfm)
        /*0020*/ 	.word	0x00000000
.L_5:


//--------------------- .nv.compat                --------------------------
	.section	.nv.compat,"",@"SHT_CUDA_COMPAT_INFO"
	.align	4
        /*0000*/ 	.byte	0x02, 0x09, 0x00, 0x00, 0x02, 0x02, 0x01, 0x00, 0x02, 0x05, 0x05, 0x00, 0x03, 0x07, 0x01, 0x01
        /*0010*/ 	.byte	0x02, 0x03, 0x00, 0x00, 0x02, 0x06, 0x01, 0x00, 0x04, 0x0b, 0x08, 0x00, 0x01, 0x00, 0x00, 0x00
        /*0020*/ 	.byte	0x00, 0x00, 0x00, 0x00


//--------------------- .nv.info._Z19kullback_divergencePKfS0_Pfm --------------------------
	.section	.nv.info._Z19kullback_divergencePKfS0_Pfm,"",@"SHT_CUDA_INFO"
	.sectionflags	@""
	.align	4


	//----- nvinfo : EIATTR_CUDA_API_VERSION
	.align		4
        /*0000*/ 	.byte	0x04, 0x37
        /*0002*/ 	.short	(.L_7 - .L_6)
.L_6:
        /*0004*/ 	.word	0x00000082


	//----- nvinfo : EIATTR_KPARAM_INFO
	.align		4
.L_7:
        /*0008*/ 	.byte	0x04, 0x17
        /*000a*/ 	.short	(.L_9 - .L_8)
.L_8:
        /*000c*/ 	.word	0x00000000
        /*0010*/ 	.short	0x0003
        /*0012*/ 	.short	0x0018
        /*0014*/ 	.byte	0x00, 0xf0, 0x21, 0x00


	//----- nvinfo : EIATTR_KPARAM_INFO
	.align		4
.L_9:
        /*0018*/ 	.byte	0x04, 0x17
        /*001a*/ 	.short	(.L_11 - .L_10)
.L_10:
        /*001c*/ 	.word	0x00000000
        /*0020*/ 	.short	0x0002
        /*0022*/ 	.short	0x0010
        /*0024*/ 	.byte	0x00, 0xf5, 0x21, 0x00


	//----- nvinfo : EIATTR_KPARAM_INFO
	.align		4
.L_11:
        /*0028*/ 	.byte	0x04, 0x17
        /*002a*/ 	.short	(.L_13 - .L_12)
.L_12:
        /*002c*/ 	.word	0x00000000
        /*0030*/ 	.short	0x0001
        /*0032*/ 	.short	0x0008
        /*0034*/ 	.byte	0x00, 0xf5, 0x21, 0x00


	//----- nvinfo : EIATTR_KPARAM_INFO
	.align		4
.L_13:
        /*0038*/ 	.byte	0x04, 0x17
        /*003a*/ 	.short	(.L_15 - .L_14)
.L_14:
        /*003c*/ 	.word	0x00000000
        /*0040*/ 	.short	0x0000
        /*0042*/ 	.short	0x0000
        /*0044*/ 	.byte	0x00, 0xf5, 0x21, 0x00


	//----- nvinfo : EIATTR_SPARSE_MMA_MASK
	.align		4
.L_15:
        /*0048*/ 	.byte	0x03, 0x50
        /*004a*/ 	.short	0x0000


	//----- nvinfo : EIATTR_MAXREG_COUNT
	.align		4
        /*004c*/ 	.byte	0x03, 0x1b
        /*004e*/ 	.short	0x00ff


	//----- nvinfo : EIATTR_MERCURY_ISA_VERSION
	.align		4
        /*0050*/ 	.byte	0x03, 0x5f
        /*0052*/ 	.short	0x0101


	//----- nvinfo : EIATTR_VRC_CTA_INIT_COUNT
	.align		4
        /*0054*/ 	.byte	0x02, 0x4a
	.zero		1
	.zero		1


	//----- nvinfo : EIATTR_EXIT_INSTR_OFFSETS
	.align		4
        /*0058*/ 	.byte	0x04, 0x1c
        /*005a*/ 	.short	(.L_17 - .L_16)


	//   ....[0]....
.L_16:
        /*005c*/ 	.word	0x00000090


	//   ....[1]....
        /*0060*/ 	.word	0x00000810


	//   ....[2]....
        /*0064*/ 	.word	0x00000870


	//   ....[3]....
        /*0068*/ 	.word	0x00000890


	//----- nvinfo : EIATTR_CRS_STACK_SIZE
	.align		4
.L_17:
        /*006c*/ 	.byte	0x04, 0x1e
        /*006e*/ 	.short	(.L_19 - .L_18)
.L_18:
        /*0070*/ 	.word	0x00000000


	//----- nvinfo : EIATTR_CBANK_PARAM_SIZE
	.align		4
.L_19:
        /*0074*/ 	.byte	0x03, 0x19
        /*0076*/ 	.short	0x0020


	//----- nvinfo : EIATTR_PARAM_CBANK
	.align		4
        /*0078*/ 	.byte	0x04, 0x0a
        /*007a*/ 	.short	(.L_21 - .L_20)
	.align		4
.L_20:
        /*007c*/ 	.word	index@(.nv.constant0._Z19kullback_divergencePKfS0_Pfm)
        /*0080*/ 	.short	0x0380
        /*0082*/ 	.short	0x0020


	//----- nvinfo : EIATTR_SW_WAR
	.align		4
.L_21:
        /*0084*/ 	.byte	0x04, 0x36
        /*0086*/ 	.short	(.L_23 - .L_22)
.L_22:
        /*0088*/ 	.word	0x00000008
.L_23:


//--------------------- .nv.callgraph             --------------------------
	.section	.nv.callgraph,"",@"SHT_CUDA_CALLGRAPH"
	.align	4
	.sectionentsize	8
	.align		4
        /*0000*/ 	.word	0x00000000
	.align		4
        /*0004*/ 	.word	0xffffffff
	.align		4
        /*0008*/ 	.word	0x00000000
	.align		4
        /*000c*/ 	.word	0xfffffffe
	.align		4
        /*0010*/ 	.word	0x00000000
	.align		4
        /*0014*/ 	.word	0xfffffffd
	.align		4
        /*0018*/ 	.word	0x00000000
	.align		4
        /*001c*/ 	.word	0xfffffffc


//--------------------- .text._Z19kullback_divergencePKfS0_Pfm --------------------------
	.section	.text._Z19kullback_divergencePKfS0_Pfm,"ax",@progbits
	.align	128
        .global         _Z19kullback_divergencePKfS0_Pfm
        .type           _Z19kullback_divergencePKfS0_Pfm,@function
        .size           _Z19kullback_divergencePKfS0_Pfm,(.L_x_9 - _Z19kullback_divergencePKfS0_Pfm)
        .other          _Z19kullback_divergencePKfS0_Pfm,@"STO_CUDA_ENTRY STV_DEFAULT"
_Z19kullback_divergencePKfS0_Pfm:
.text._Z19kullback_divergencePKfS0_Pfm:
[----:B------:R-:W-:Y:S01]  /*0000*/  LDC R1, c[0x0][0x37c] ;  /* 0x0000df00ff017b82 */ /* 0x000fe20000000800 */
[----:B------:R-:W0:Y:S07]  /*0010*/  S2R R3, SR_TID.X ;  /* 0x0000000000037919 */ /* 0x000e2e0000002100 */
[----:B------:R-:W0:Y:S01]  /*0020*/  S2UR UR4, SR_CTAID.X ;  /* 0x00000000000479c3 */ /* 0x000e220000002500 */
[----:B------:R-:W1:Y:S07]  /*0030*/  LDCU.64 UR6, c[0x0][0x398] ;  /* 0x00007300ff0677ac */ /* 0x000e6e0008000a00 */
[----:B------:R-:W0:Y:S02]  /*0040*/  LDC R0, c[0x0][0x360] ;  /* 0x0000d800ff007b82 */ /* 0x000e240000000800 */
[----:B0-----:R-:W-:-:S04]  /*0050*/  IMAD R0, R0, UR4, R3 ;  /* 0x0000000400007c24 */ /* 0x001fc8000f8e0203 */
[----:B------:R-:W-:-:S05]  /*0060*/  IMAD.SHL.U32 R0, R0, 0x4, RZ ;  /* 0x0000000400007824 */ /* 0x000fca00078e00ff */
[----:B-1----:R-:W-:-:S04]  /*0070*/  ISETP.GE.U32.AND P0, PT, R0, UR6, PT ;  /* 0x0000000600007c0c */ /* 0x002fc8000bf06070 */
[----:B------:R-:W-:-:S13]  /*0080*/  ISETP.GE.U32.AND.EX P0, PT, RZ, UR7, PT, P0 ;  /* 0x00000007ff007c0c */ /* 0x000fda000bf06100 */
[----:B------:R-:W-:Y:S05]  /*0090*/  @P0 EXIT ;  /* 0x000000000000094d */ /* 0x000fea0003800000 */
[----:B------:R-:W-:Y:S01]  /*00a0*/  IADD3 R2, P1, PT, R0, 0x3, RZ ;  /* 0x0000000300027810 */ /* 0x000fe20007f3e0ff */
[----:B------:R-:W0:Y:S01]  /*00b0*/  LDCU.64 UR4, c[0x0][0x358] ;  /* 0x00006b00ff0477ac */ /* 0x000e220008000a00 */
[----:B------:R-:W-:Y:S02]  /*00c0*/  BSSY.RECONVERGENT B0, `(.L_x_0) ;  /* 0x000002b000007945 */ /* 0x000fe40003800200 */
[----:B------:R-:W-:Y:S01]  /*00d0*/  ISETP.GE.U32.AND P0, PT, R2, UR6, PT ;  /* 0x0000000602007c0c */ /* 0x000fe2000bf06070 */
[----:B------:R-:W-:-:S05]  /*00e0*/  IMAD.X R2, RZ, RZ, RZ, P1 ;  /* 0x000000ffff027224 */ /* 0x000fca00008e06ff */
[----:B------:R-:W-:-:S13]  /*00f0*/  ISETP.GE.U32.AND.EX P0, PT, R2, UR7, PT, P0 ;  /* 0x0000000702007c0c */ /* 0x000fda000bf06100 */
[----:B0-----:R-:W-:Y:S05]  /*0100*/  @P0 BRA `(.L_x_1) ;  /* 0x00000000002c0947 */ /* 0x001fea0003800000 */
[----:B------:R-:W0:Y:S01]  /*0110*/  LDCU.128 UR8, c[0x0][0x380] ;  /* 0x00007000ff0877ac */ /* 0x000e220008000c00 */
[----:B------:R-:W-:Y:S02]  /*0120*/  SHF.L.U32 R4, R0, 0x2, RZ ;  /* 0x0000000200047819 */ /* 0x000fe400000006ff */
[----:B------:R-:W-:Y:S02]  /*0130*/  SHF.R.U32.HI R2, RZ, 0x1e, R0 ;  /* 0x0000001eff027819 */ /* 0x000fe40000011600 */
[----:B0-----:R-:W-:-:S04]  /*0140*/  IADD3 R8, P1, PT, R4, UR8, RZ ;  /* 0x0000000804087c10 */ /* 0x001fc8000ff3e0ff */
[----:B------:R-:W-:Y:S02]  /*0150*/  IADD3.X R9, PT, PT, R2, UR9, RZ, P1, !PT ;  /* 0x0000000902097c10 */ /* 0x000fe40008ffe4ff */
[----:B------:R-:W-:-:S04]  /*0160*/  IADD3 R4, P1, PT, R4, UR10, RZ ;  /* 0x0000000a04047c10 */ /* 0x000fc8000ff3e0ff */
[----:B------:R-:W-:Y:S01]  /*0170*/  IADD3.X R5, PT, PT, R2, UR11, RZ, P1, !PT ;  /* 0x0000000b02057c10 */ /* 0x000fe20008ffe4ff */
[----:B------:R-:W2:Y:S05]  /*0180*/  LDG.E.128 R8, desc[UR4][R8.64] ;  /* 0x0000000408087981 */ /* 0x000eaa000c1e1d00 */
[----:B------:R-:W5:Y:S01]  /*0190*/  LDG.E.128 R4, desc[UR4][R4.64] ;  /* 0x0000000404047981 */ /* 0x000f62000c1e1d00 */
[----:B--2---:R-:W-:Y:S01]  /*01a0*/  FADD R11, R11, 1.00000001335143196e-10 ;  /* 0x2edbe6ff0b0b7421 */ /* 0x004fe20000000000 */
[----:B------:R-:W-:Y:S06]  /*01b0*/  BRA `(.L_x_2) ;  /* 0x00000000006c7947 */ /* 0x000fec0003800000 */
.L_x_1:
[----:B------:R-:W0:Y:S01]  /*01c0*/  LDCU.64 UR8, c[0x0][0x380] ;  /* 0x00007000ff0877ac */ /* 0x000e220008000a00 */
[C---:B------:R-:W-:Y:S01]  /*01d0*/  IADD3 R3, P3, PT, R0.reuse, 0x1, RZ ;  /* 0x0000000100037810 */ /* 0x040fe20007f7e0ff */
[C---:B------:R-:W-:Y:S01]  /*01e0*/  IMAD.SHL.U32 R12, R0.reuse, 0x4, RZ ;  /* 0x00000004000c7824 */ /* 0x040fe200078e00ff */
[----:B------:R-:W-:Y:S01]  /*01f0*/  IADD3 R2, P4, PT, R0, 0x2, RZ ;  /* 0x0000000200027810 */ /* 0x000fe20007f9e0ff */
[----:B------:R-:W1:Y:S01]  /*0200*/  LDCU.64 UR10, c[0x0][0x388] ;  /* 0x00007100ff0a77ac */ /* 0x000e620008000a00 */
[----:B------:R-:W-:Y:S01]  /*0210*/  ISETP.GE.U32.AND P1, PT, R3, UR6, PT ;  /* 0x0000000603007c0c */ /* 0x000fe2000bf26070 */
[----:B------:R-:W-:Y:S01]  /*0220*/  IMAD.X R3, RZ, RZ, RZ, P3 ;  /* 0x000000ffff037224 */ /* 0x000fe200018e06ff */
[----:B------:R-:W-:Y:S01]  /*0230*/  ISETP.GE.U32.AND P2, PT, R2, UR6, PT ;  /* 0x0000000602007c0c */ /* 0x000fe2000bf46070 */
[----:B------:R-:W-:Y:S01]  /*0240*/  HFMA2 R9, -RZ, RZ, 0, 0 ;  /* 0x00000000ff097431 */ /* 0x000fe200000001ff */
[----:B------:R-:W-:Y:S01]  /*0250*/  IADD3.X R2, PT, PT, RZ, RZ, RZ, P4, !PT ;  /* 0x000000ffff027210 */ /* 0x000fe200027fe4ff */
[----:B------:R-:W-:Y:S01]  /*0260*/  IMAD.MOV.U32 R10, RZ, RZ, RZ ;  /* 0x000000ffff0a7224 */ /* 0x000fe200078e00ff */
[----:B------:R-:W-:-:S02]  /*0270*/  ISETP.GE.U32.AND.EX P1, PT, R3, UR7, PT, P1 ;  /* 0x0000000703007c0c */ /* 0x000fc4000bf26110 */
[----:B------:R-:W-:Y:S02]  /*0280*/  CS2R R6, SRZ ;  /* 0x0000000000067805 */ /* 0x000fe4000001ff00 */
[----:B------:R-:W-:Y:S02]  /*0290*/  ISETP.GE.U32.AND.EX P2, PT, R2, UR7, PT, P2 ;  /* 0x0000000702007c0c */ /* 0x000fe4000bf46120 */
[----:B------:R-:W-:Y:S02]  /*02a0*/  SHF.R.U32.HI R4, RZ, 0x1e, R0 ;  /* 0x0000001eff047819 */ /* 0x000fe40000011600 */
[----:B------:R-:W-:Y:S02]  /*02b0*/  MOV R5, RZ ;  /* 0x000000ff00057202 */ /* 0x000fe40000000f00 */
[C---:B0-----:R-:W-:Y:S02]  /*02c0*/  IADD3 R2, P3, PT, R12.reuse, UR8, RZ ;  /* 0x000000080c027c10 */ /* 0x041fe4000ff7e0ff */
[----:B-1----:R-:W-:-:S02]  /*02d0*/  IADD3 R12, P4, PT, R12, UR10, RZ ;  /* 0x0000000a0c0c7c10 */ /* 0x002fc4000ff9e0ff */
[C---:B------:R-:W-:Y:S02]  /*02e0*/  IADD3.X R3, PT, PT, R4.reuse, UR9, RZ, P3, !PT ;  /* 0x0000000904037c10 */ /* 0x040fe40009ffe4ff */
[----:B------:R-:W-:-:S03]  /*02f0*/  IADD3.X R13, PT, PT, R4, UR11, RZ, P4, !PT ;  /* 0x0000000b040d7c10 */ /* 0x000fc6000a7fe4ff */
[----:B------:R0:W5:Y:S04]  /*0300*/  @!P1 LDG.E.CONSTANT R9, desc[UR4][R2.64+0x4] ;  /* 0x0000040402099981 */ /* 0x000168000c1e9900 */
[----:B------:R0:W5:Y:S04]  /*0310*/  @!P2 LDG.E.CONSTANT R10, desc[UR4][R2.64+0x8] ;  /* 0x00000804020aa981 */ /* 0x000168000c1e9900 */
[----:B------:R0:W5:Y:S04]  /*0320*/  LDG.E.CONSTANT R8, desc[UR4][R2.64] ;  /* 0x0000000402087981 */ /* 0x000168000c1e9900 */
[----:B------:R0:W5:Y:S04]  /*0330*/  @!P1 LDG.E.CONSTANT R5, desc[UR4][R12.64+0x4] ;  /* 0x000004040c059981 */ /* 0x000168000c1e9900 */
[----:B------:R0:W5:Y:S04]  /*0340*/  @!P2 LDG.E.CONSTANT R6, desc[UR4][R12.64+0x8] ;  /* 0x000008040c06a981 */ /* 0x000168000c1e9900 */
[----:B------:R0:W5:Y:S01]  /*0350*/  LDG.E.CONSTANT R4, desc[UR4][R12.64] ;  /* 0x000000040c047981 */ /* 0x000162000c1e9900 */
[----:B------:R-:W-:-:S07]  /*0360*/  IMAD.MOV.U32 R11, RZ, RZ, 0x2edbe6ff ;  /* 0x2edbe6ffff0b7424 */ /* 0x000fce00078e00ff */
.L_x_2:
[----:B------:R-:W-:Y:S05]  /*0370*/  BSYNC.RECONVERGENT B0 ;  /* 0x0000000000007941 */ /* 0x000fea0003800200 */
.L_x_0:
[----:B-----5:R-:W-:Y:S01]  /*0380*/  FADD R8, R8, 1.00000001335143196e-10 ;  /* 0x2edbe6ff08087421 */ /* 0x020fe20000000000 */
[----:B0-----:R-:W-:Y:S01]  /*0390*/  FADD R2, R4, 1.00000001335143196e-10 ;  /* 0x2edbe6ff04027421 */ /* 0x001fe20000000000 */
[C---:B------:R-:W-:Y:S01]  /*03a0*/  IADD3 R3, P5, PT, R0.reuse, 0x1, RZ ;  /* 0x0000000100037810 */ /* 0x040fe20007fbe0ff */
[----:B------:R-:W-:Y:S01]  /*03b0*/  BSSY.RECONVERGENT B0, `(.L_x_3) ;  /* 0x0000021000007945 */ /* 0x000fe20003800200 */
[----:B------:R-:W-:Y:S01]  /*03c0*/  IADD3 R12, P6, PT, R0, 0x2, RZ ;  /* 0x00000002000c7810 */ /* 0x000fe20007fde0ff */
[----:B------:R-:W-:Y:S01]  /*03d0*/  IMAD.MOV.U32 R13, RZ, RZ, RZ ;  /* 0x000000ffff0d7224 */ /* 0x000fe200078e00ff */
[----:B------:R-:W-:Y:S02]  /*03e0*/  FSETP.GEU.AND P3, PT, |R8|, 1.175494350822287508e-38, PT ;  /* 0x008000000800780b */ /* 0x000fe40003f6e200 */
[----:B------:R-:W-:Y:S02]  /*03f0*/  FSETP.GEU.AND P4, PT, |R2|, 1.175494350822287508e-38, PT ;  /* 0x008000000200780b */ /* 0x000fe40003f8e200 */
[----:B------:R-:W-:-:S02]  /*0400*/  ISETP.GE.U32.AND P1, PT, R3, UR6, PT ;  /* 0x0000000603007c0c */ /* 0x000fc4000bf26070 */
[----:B------:R-:W-:Y:S02]  /*0410*/  IADD3.X R3, PT, PT, RZ, RZ, RZ, P5, !PT ;  /* 0x000000ffff037210 */ /* 0x000fe40002ffe4ff */
[----:B------:R-:W-:Y:S01]  /*0420*/  ISETP.GE.U32.AND P2, PT, R12, UR6, PT ;  /* 0x000000060c007c0c */ /* 0x000fe2000bf46070 */
[----:B------:R-:W-:Y:S01]  /*0430*/  IMAD.X R12, RZ, RZ, RZ, P6 ;  /* 0x000000ffff0c7224 */ /* 0x000fe200030e06ff */
[----:B------:R-:W-:Y:S02]  /*0440*/  ISETP.GE.U32.AND.EX P1, PT, R3, UR7, PT, P1 ;  /* 0x0000000703007c0c */ /* 0x000fe4000bf26110 */
[----:B------:R-:W-:Y:S01]  /*0450*/  MOV R16, R11 ;  /* 0x0000000b00107202 */ /* 0x000fe20000000f00 */
[----:B------:R-:W-:Y:S01]  /*0460*/  @!P3 FMUL R8, R8, 16777216 ;  /* 0x4b8000000808b820 */ /* 0x000fe20000400000 */
[----:B------:R-:W-:Y:S01]  /*0470*/  ISETP.GE.U32.AND.EX P2, PT, R12, UR7, PT, P2 ;  /* 0x000000070c007c0c */ /* 0x000fe2000bf46120 */
[----:B------:R-:W-:-:S04]  /*0480*/  @!P4 FMUL R2, R2, 16777216 ;  /* 0x4b8000000202c820 */ /* 0x000fc80000400000 */
[----:B------:R-:W0:Y:S08]  /*0490*/  MUFU.LG2 R8, R8 ;  /* 0x0000000800087308 */ /* 0x000e300000000c00 */
[----:B------:R-:W1:Y:S01]  /*04a0*/  MUFU.LG2 R2, R2 ;  /* 0x0000000200027308 */ /* 0x000e620000000c00 */
[----:B0-----:R-:W-:-:S04]  /*04b0*/  @!P3 FADD R8, R8, -24 ;  /* 0xc1c000000808b421 */ /* 0x001fc80000000000 */
[----:B------:R-:W-:Y:S01]  /*04c0*/  FMUL R3, R8, 0.69314718246459960938 ;  /* 0x3f31721808037820 */ /* 0x000fe20000400000 */
[----:B-1----:R-:W-:Y:S01]  /*04d0*/  @!P4 FADD R2, R2, -24 ;  /* 0xc1c000000202c421 */ /* 0x002fe20000000000 */
[----:B------:R-:W-:Y:S06]  /*04e0*/  @P1 BRA `(.L_x_4) ;  /* 0x0000000000341947 */ /* 0x000fec0003800000 */
[----:B------:R-:W-:Y:S01]  /*04f0*/  FADD R11, R9, 1.00000001335143196e-10 ;  /* 0x2edbe6ff090b7421 */ /* 0x000fe20000000000 */
[----:B------:R-:W-:-:S04]  /*0500*/  FADD R8, R5, 1.00000001335143196e-10 ;  /* 0x2edbe6ff05087421 */ /* 0x000fc80000000000 */
[----:B------:R-:W-:Y:S02]  /*0510*/  FSETP.GEU.AND P4, PT, |R11|, 1.175494350822287508e-38, PT ;  /* 0x008000000b00780b */ /* 0x000fe40003f8e200 */
[----:B------:R-:W-:-:S11]  /*0520*/  FSETP.GEU.AND P3, PT, |R8|, 1.175494350822287508e-38, PT ;  /* 0x008000000800780b */ /* 0x000fd60003f6e200 */
[----:B------:R-:W-:Y:S02]  /*0530*/  @!P4 FMUL R11, R11, 16777216 ;  /* 0x4b8000000b0bc820 */ /* 0x000fe40000400000 */
[----:B------:R-:W-:Y:S02]  /*0540*/  @!P3 FMUL R8, R8, 16777216 ;  /* 0x4b8000000808b820 */ /* 0x000fe40000400000 */
[----:B------:R-:W0:Y:S08]  /*0550*/  MUFU.LG2 R12, R11 ;  /* 0x0000000b000c7308 */ /* 0x000e300000000c00 */
[----:B------:R-:W1:Y:S01]  /*0560*/  MUFU.LG2 R9, R8 ;  /* 0x0000000800097308 */ /* 0x000e620000000c00 */
[----:B0-----:R-:W-:-:S04]  /*0570*/  @!P4 FADD R12, R12, -24 ;  /* 0xc1c000000c0cc421 */ /* 0x001fc80000000000 */
[----:B------:R-:W-:Y:S01]  /*0580*/  FMUL R12, R12, 0.69314718246459960938 ;  /* 0x3f3172180c0c7820 */ /* 0x000fe20000400000 */
[----:B-1----:R-:W-:-:S04]  /*0590*/  @!P3 FADD R9, R9, -24 ;  /* 0xc1c000000909b421 */ /* 0x002fc80000000000 */
[----:B------:R-:W-:-:S04]  /*05a0*/  FFMA R12, R9, 0.69314718246459960938, -R12 ;  /* 0x3f317218090c7823 */ /* 0x000fc8000000080c */
[----:B------:R-:W-:-:S07]  /*05b0*/  FMUL R13, R12, R5 ;  /* 0x000000050c0d7220 */ /* 0x000fce0000400000 */
.L_x_4:
[----:B------:R-:W-:Y:S05]  /*05c0*/  BSYNC.RECONVERGENT B0 ;  /* 0x0000000000007941 */ /* 0x000fea0003800200 */
.L_x_3:
[----:B------:R-:W-:Y:S01]  /*05d0*/  BSSY.RECONVERGENT B0, `(.L_x_5) ;  /* 0x0000011000007945 */ /* 0x000fe20003800200 */
[----:B------:R-:W-:Y:S02]  /*05e0*/  HFMA2 R14, -RZ, RZ, 0, 0 ;  /* 0x00000000ff0e7431 */ /* 0x000fe400000001ff */
[----:B------:R-:W-:Y:S01]  /*05f0*/  FFMA R3, R2, 0.69314718246459960938, -R3 ;  /* 0x3f31721802037823 */ /* 0x000fe20000000803 */
        /* <DEDUP_REMOVED lines=14> */
.L_x_6:
[----:B------:R-:W-:Y:S05]  /*06e0*/  BSYNC.RECONVERGENT B0 ;  /* 0x0000000000007941 */ /* 0x000fea0003800200 */
.L_x_5:
[----:B------:R-:W-:Y:S01]  /*06f0*/  FMUL R12, R3, R4 ;  /* 0x00000004030c7220 */ /* 0x000fe20000400000 */
[----:B------:R-:W-:Y:S06]  /*0700*/  @P0 BRA `(.L_x_7) ;  /* 0x0000000000440947 */ /* 0x000fec0003800000 */
[----:B------:R-:W-:Y:S01]  /*0710*/  FADD R4, R7, 1.00000001335143196e-10 ;  /* 0x2edbe6ff07047421 */ /* 0x000fe20000000000 */
[----:B------:R-:W-:Y:S01]  /*0720*/  FSETP.GEU.AND P1, PT, |R16|, 1.175494350822287508e-38, PT ;  /* 0x008000001000780b */ /* 0x000fe20003f2e200 */
[----:B------:R-:W0:Y:S03]  /*0730*/  LDCU.64 UR6, c[0x0][0x390] ;  /* 0x00007200ff0677ac */ /* 0x000e260008000a00 */
[----:B------:R-:W-:-:S09]  /*0740*/  FSETP.GEU.AND P0, PT, |R4|, 1.175494350822287508e-38, PT ;  /* 0x008000000400780b */ /* 0x000fd20003f0e200 */
[----:B------:R-:W-:-:S04]  /*0750*/  @!P1 FMUL R16, R16, 16777216 ;  /* 0x4b80000010109820 */ /* 0x000fc80000400000 */
[----:B------:R-:W1:Y:S01]  /*0760*/  MUFU.LG2 R2, R16 ;  /* 0x0000001000027308 */ /* 0x000e620000000c00 */
[----:B------:R-:W-:-:S07]  /*0770*/  @!P0 FMUL R4, R4, 16777216 ;  /* 0x4b80000004048820 */ /* 0x000fce0000400000 */
[----:B------:R-:W2:Y:S01]  /*0780*/  MUFU.LG2 R3, R4 ;  /* 0x0000000400037308 */ /* 0x000ea20000000c00 */
[----:B-1----:R-:W-:-:S04]  /*0790*/  @!P1 FADD R2, R2, -24 ;  /* 0xc1c0000002029421 */ /* 0x002fc80000000000 */
[----:B------:R-:W-:Y:S01]  /*07a0*/  FMUL R6, R2, 0.69314718246459960938 ;  /* 0x3f31721802067820 */ /* 0x000fe20000400000 */
[----:B--2---:R-:W-:Y:S01]  /*07b0*/  @!P0 FADD R3, R3, -24 ;  /* 0xc1c0000003038421 */ /* 0x004fe20000000000 */
[----:B0-----:R-:W-:-:S03]  /*07c0*/  LEA R2, P0, R0, UR6, 0x2 ;  /* 0x0000000600027c11 */ /* 0x001fc6000f8010ff */
[----:B------:R-:W-:Y:S01]  /*07d0*/  FFMA R6, R3, 0.69314718246459960938, -R6 ;  /* 0x3f31721803067823 */ /* 0x000fe20000000806 */
[----:B------:R-:W-:-:S03]  /*07e0*/  LEA.HI.X R3, R0, UR7, RZ, 0x2, P0 ;  /* 0x0000000700037c11 */ /* 0x000fc600080f14ff */
[----:B------:R-:W-:-:S05]  /*07f0*/  FMUL R15, R6, R7 ;  /* 0x00000007060f7220 */ /* 0x000fca0000400000 */
[----:B------:R-:W-:Y:S01]  /*0800*/  STG.E.128 desc[UR4][R2.64], R12 ;  /* 0x0000000c02007986 */ /* 0x000fe2000c101d04 */
[----:B------:R-:W-:Y:S05]  /*0810*/  EXIT ;  /* 0x000000000000794d */ /* 0x000fea0003800000 */
.L_x_7:
[----:B------:R-:W0:Y:S02]  /*0820*/  LDCU.64 UR6, c[0x0][0x390] ;  /* 0x00007200ff0677ac */ /* 0x000e240008000a00 */
[----:B0-----:R-:W-:-:S04]  /*0830*/  LEA R2, P0, R0, UR6, 0x2 ;  /* 0x0000000600027c11 */ /* 0x001fc8000f8010ff */
[----:B------:R-:W-:-:S05]  /*0840*/  LEA.HI.X R3, R0, UR7, RZ, 0x2, P0 ;  /* 0x0000000700037c11 */ /* 0x000fca00080f14ff */
[----:B------:R0:W-:Y:S04]  /*0850*/  STG.E desc[UR4][R2.64], R12 ;  /* 0x0000000c02007986 */ /* 0x0001e8000c101904 */
[----:B------:R0:W-:Y:S01]  /*0860*/  @!P1 STG.E desc[UR4][R2.64+0x4], R13 ;  /* 0x0000040d02009986 */ /* 0x0001e2000c101904 */
[----:B------:R-:W-:Y:S05]  /*0870*/  @P2 EXIT ;  /* 0x000000000000294d */ /* 0x000fea0003800000 */
[----:B------:R-:W-:Y:S01]  /*0880*/  STG.E desc[UR4][R2.64+0x8], R14 ;  /* 0x0000080e02007986 */ /* 0x000fe2000c101904 */
[----:B------:R-:W-:Y:S05]  /*0890*/  EXIT ;  /* 0x000000000000794d */ /* 0x000fea0003800000 */
.L_x_8:
[----:B------:R-:W-:-:S00]  /*08a0*/  BRA `(.L_x_8) ;  /* 0xfffffffc00fc7947 */ /* 0x000fc0000383ffff */
[----:B------:R-:W-:-:S00]  /*08b0*/  NOP ;  /* 0x0000000000007918 */ /* 0x000fc00000000000 */
        /* <DEDUP_REMOVED lines=12> */
.L_x_9:


//--------------------- .nv.shared.reserved.0     --------------------------
	.section	.nv.shared.reserved.0,"aw",@nobits
	.weak		__nv_reservedSMEM_offset_0_alias
	.size		__nv_reservedSMEM_offset_0_alias, 0, 64
	.other		__nv_reservedSMEM_offset_0_alias,@"STO_CUDA_RESERVED_SHARED STV_DEFAULT"
__nv_reservedSMEM_offset_0_alias:
	.zero		0
	.zero		64


//--------------------- .nv.constant0._Z19kullback_divergencePKfS0_Pfm --------------------------
	.section	.nv.constant0._Z19kullback_divergencePKfS0_Pfm,"a",@progbits
	.sectionflags	@""
	.align	4
.nv.constant0._Z19kullback_divergencePKfS0_Pfm:
	.zero		928


//--------------------- SYMBOLS --------------------------

	.type		.nv.reservedSmem.offset0,@object
	.size		.nv.reservedSmem.offset0,0x4
